	.headerflags	@"EF_CUDA_TEXMODE_UNIFIED EF_CUDA_64BIT_ADDRESS EF_CUDA_ACCELERATORS EF_CUDA_SM90 EF_CUDA_VIRTUAL_SM(EF_CUDA_SM90)"
	.elftype	@"ET_EXEC"


//--------------------- .nv.info                  --------------------------
	.section	.nv.info,"",@"SHT_CUDA_INFO"
	.align	4


	//----- nvinfo : EIATTR_REGCOUNT
	.align		4
        /*0000*/ 	.byte	0x04, 0x2f
        /*0002*/ 	.short	(.L_1 - .L_0)
	.align		4
.L_0:
        /*0004*/ 	.word	index@(triton_poi_fused_convolution_8)
        /*0008*/ 	.word	0x0000000e


	//----- nvinfo : EIATTR_MIN_STACK_SIZE
	.align		4
.L_1:
        /*000c*/ 	.byte	0x04, 0x12
        /*000e*/ 	.short	(.L_3 - .L_2)
	.align		4
.L_2:
        /*0010*/ 	.word	index@(triton_poi_fused_convolution_8)
        /*0014*/ 	.word	0x00000000


	//----- nvinfo : EIATTR_FRAME_SIZE
	.align		4
.L_3:
        /*0018*/ 	.byte	0x04, 0x11
        /*001a*/ 	.short	(.L_5 - .L_4)
	.align		4
.L_4:
        /*001c*/ 	.word	index@(triton_poi_fused_convolution_8)
        /*0020*/ 	.word	0x00000000


	//----- nvinfo : EIATTR_MIN_STACK_SIZE
	.align		4
.L_5:
        /*0024*/ 	.byte	0x04, 0x12
        /*0026*/ 	.short	(.L_7 - .L_6)
	.align		4
.L_6:
        /*0028*/ 	.word	index@(triton_poi_fused_convolution_8)
        /*002c*/ 	.word	0x00000000
.L_7:


//--------------------- .nv.info.triton_poi_fused_convolution_8 --------------------------
	.section	.nv.info.triton_poi_fused_convolution_8,"",@"SHT_CUDA_INFO"
	.sectionflags	@""
	.align	4


	//----- nvinfo : EIATTR_CUDA_API_VERSION
	.align		4
        /*0000*/ 	.byte	0x04, 0x37
        /*0002*/ 	.short	(.L_9 - .L_8)
.L_8:
        /*0004*/ 	.word	0x0000007c


	//----- nvinfo : EIATTR_KPARAM_INFO
	.align		4
.L_9:
        /*0008*/ 	.byte	0x04, 0x17
        /*000a*/ 	.short	(.L_11 - .L_10)
.L_10:
        /*000c*/ 	.word	0x00000000
        /*0010*/ 	.short	0x0002
        /*0012*/ 	.short	0x0010
        /*0014*/ 	.byte	0x00, 0xf0, 0x11, 0x00


	//----- nvinfo : EIATTR_KPARAM_INFO
	.align		4
.L_11:
        /*0018*/ 	.byte	0x04, 0x17
        /*001a*/ 	.short	(.L_13 - .L_12)
.L_12:
        /*001c*/ 	.word	0x00000000
        /*0020*/ 	.short	0x0001
        /*0022*/ 	.short	0x0008
        /*0024*/ 	.byte	0x00, 0xf4, 0x21, 0x00


	//----- nvinfo : EIATTR_KPARAM_INFO
	.align		4
.L_13:
        /*0028*/ 	.byte	0x04, 0x17
        /*002a*/ 	.short	(.L_15 - .L_14)
.L_14:
        /*002c*/ 	.word	0x00000000
        /*0030*/ 	.short	0x0000
        /*0032*/ 	.short	0x0000
        /*0034*/ 	.byte	0x00, 0xf4, 0x21, 0x00


	//----- nvinfo : EIATTR_SPARSE_MMA_MASK
	.align		4
.L_15:
        /*0038*/ 	.byte	0x03, 0x50
        /*003a*/ 	.short	0x0000


	//----- nvinfo : EIATTR_MAXREG_COUNT
	.align		4
        /*003c*/ 	.byte	0x03, 0x1b
        /*003e*/ 	.short	0x00ff


	//----- nvinfo : EIATTR_EXIT_INSTR_OFFSETS
	.align		4
        /*0040*/ 	.byte	0x04, 0x1c
        /*0042*/ 	.short	(.L_17 - .L_16)


	//   ....[0]....
.L_16:
        /*0044*/ 	.word	0x00000190


	//----- nvinfo : EIATTR_REQNTID
	.align		4
.L_17:
        /*0048*/ 	.byte	0x04, 0x10
        /*004a*/ 	.short	(.L_19 - .L_18)
.L_18:
        /*004c*/ 	.word	0x00000080
        /*0050*/ 	.word	0x00000001
        /*0054*/ 	.word	0x00000001


	//----- nvinfo : EIATTR_CBANK_PARAM_SIZE
	.align		4
.L_19:
        /*0058*/ 	.byte	0x03, 0x19
        /*005a*/ 	.short	0x0014


	//----- nvinfo : EIATTR_PARAM_CBANK
	.align		4
        /*005c*/ 	.byte	0x04, 0x0a
        /*005e*/ 	.short	(.L_21 - .L_20)
	.align		4
.L_20:
        /*0060*/ 	.word	index@(.nv.constant0.triton_poi_fused_convolution_8)
        /*0064*/ 	.short	0x0210
        /*0066*/ 	.short	0x0014


	//----- nvinfo : EIATTR_SW_WAR
	.align		4
.L_21:
        /*0068*/ 	.byte	0x04, 0x36
        /*006a*/ 	.short	(.L_23 - .L_22)
.L_22:
        /*006c*/ 	.word	0x00000008
.L_23:


//--------------------- .nv.callgraph             --------------------------
	.section	.nv.callgraph,"",@"SHT_CUDA_CALLGRAPH"
	.align	4
	.sectionentsize	8
	.align		4
        /*0000*/ 	.word	0x00000000
	.align		4
        /*0004*/ 	.word	0xffffffff
	.align		4
        /*0008*/ 	.word	0x00000000
	.align		4
        /*000c*/ 	.word	0xfffffffe
	.align		4
        /*0010*/ 	.word	0x00000000
	.align		4
        /*0014*/ 	.word	0xfffffffd
	.align		4
        /*0018*/ 	.word	0x00000000
	.align		4
        /*001c*/ 	.word	0xfffffffc


//--------------------- .text.triton_poi_fused_convolution_8 --------------------------
	.section	.text.triton_poi_fused_convolution_8,"ax",@progbits
	.align	128
        .global         triton_poi_fused_convolution_8
        .type           triton_poi_fused_convolution_8,@function
        .size           triton_poi_fused_convolution_8,(.L_x_1 - triton_poi_fused_convolution_8)
        .other          triton_poi_fused_convolution_8,@"STO_CUDA_ENTRY STV_DEFAULT"
triton_poi_fused_convolution_8:
.text.triton_poi_fused_convolution_8:
[----:B------:R-:W-:Y:S01]  /*0000*/  LDC R1, c[0x0][0x28] ;  /* 0x00000a00ff017b82 */ /* 0x000fe20000000800 */
[----:B------:R-:W1:Y:S07]  /*0010*/  S2R R0, SR_TID.X ;  /* 0x0000000000007919 */ /* 0x000e6e0000002100 */
[----:B------:R-:W2:Y:S01]  /*0020*/  LDC.64 R4, c[0x0][0x218] ;  /* 0x00008600ff047b82 */ /* 0x000ea20000000a00 */
[----:B------:R-:W-:Y:S01]  /*0030*/  ULDC.64 UR4, c[0x0][0x208] ;  /* 0x0000820000047ab9 */ /* 0x000fe20000000a00 */
[----:B------:R-:W3:Y:S01]  /*0040*/  S2R R9, SR_CTAID.X ;  /* 0x0000000000097919 */ /* 0x000ee20000002500 */
[----:B-1----:R-:W-:Y:S01]  /*0050*/  IMAD.SHL.U32 R0, R0, 0x2, RZ ;  /* 0x0000000200007824 */ /* 0x002fe200078e00ff */
[----:B---3--:R-:W-:-:S04]  /*0060*/  SHF.R.S32.HI R2, RZ, 0x17, R9 ;  /* 0x00000017ff027819 */ /* 0x008fc80000011409 */
[----:B------:R-:W-:Y:S02]  /*0070*/  LOP3.LUT R0, R0, 0xfe, RZ, 0xc0, !PT ;  /* 0x000000fe00007812 */ /* 0x000fe400078ec0ff */
[----:B------:R-:W-:Y:S02]  /*0080*/  SGXT R2, R2, 0x1 ;  /* 0x000000010202781a */ /* 0x000fe40000000200 */
[----:B------:R-:W-:-:S04]  /*0090*/  LEA R9, R9, R0, 0x8 ;  /* 0x0000000009097211 */ /* 0x000fc800078e40ff */
[----:B------:R-:W-:Y:S02]  /*00a0*/  LEA.HI R6, R2, R9, RZ, 0x8 ;  /* 0x0000000902067211 */ /* 0x000fe400078f40ff */
[----:B------:R-:W1:Y:S02]  /*00b0*/  LDC.64 R2, c[0x0][0x210] ;  /* 0x00008400ff027b82 */ /* 0x000e640000000a00 */
[----:B------:R-:W-:Y:S01]  /*00c0*/  SHF.R.S32.HI R7, RZ, 0x8, R6 ;  /* 0x00000008ff077819 */ /* 0x000fe20000011406 */
[----:B------:R-:W-:-:S04]  /*00d0*/  IMAD.MOV.U32 R6, RZ, RZ, RZ ;  /* 0x000000ffff067224 */ /* 0x000fc800078e00ff */
[----:B------:R-:W-:-:S05]  /*00e0*/  IMAD.HI R0, R7, -0x77777777, R6 ;  /* 0x8888888907007827 */ /* 0x000fca00078e0206 */
[----:B------:R-:W-:-:S04]  /*00f0*/  SHF.R.U32.HI R11, RZ, 0x1f, R0 ;  /* 0x0000001fff0b7819 */ /* 0x000fc80000011600 */
[----:B------:R-:W-:-:S05]  /*0100*/  LEA.HI.SX32 R11, R0, R11, 0x1b ;  /* 0x0000000b000b7211 */ /* 0x000fca00078fdaff */
[----:B------:R-:W-:Y:S02]  /*0110*/  IMAD R11, R11, -0x3c, R7 ;  /* 0xffffffc40b0b7824 */ /* 0x000fe400078e0207 */
[----:B-1----:R-:W-:-:S04]  /*0120*/  IMAD.WIDE R2, R9, 0x4, R2 ;  /* 0x0000000409027825 */ /* 0x002fc800078e0202 */
[----:B--2---:R-:W-:Y:S01]  /*0130*/  IMAD.WIDE R4, R11, 0x4, R4 ;  /* 0x000000040b047825 */ /* 0x004fe200078e0204 */
[----:B------:R-:W2:Y:S05]  /*0140*/  LDG.E.64 R6, desc[UR4][R2.64] ;  /* 0x0000000402067981 */ /* 0x000eaa000c1e1b00 */
[----:B------:R-:W2:Y:S02]  /*0150*/  LDG.E.EL R4, desc[UR4][R4.64] ;  /* 0x0000000404047981 */ /* 0x000ea4000c2e1900 */
[--C-:B--2---:R-:W-:Y:S01]  /*0160*/  FADD R6, R6, R4.reuse ;  /* 0x0000000406067221 */ /* 0x104fe20000000000 */
[----:B------:R-:W-:-:S05]  /*0170*/  FADD R7, R7, R4 ;  /* 0x0000000407077221 */ /* 0x000fca0000000000 */
[----:B------:R-:W-:Y:S01]  /*0180*/  STG.E.64 desc[UR4][R2.64], R6 ;  /* 0x0000000602007986 */ /* 0x000fe2000c101b04 */
[----:B------:R-:W-:Y:S05]  /*0190*/  EXIT ;  /* 0x000000000000794d */ /* 0x000fea0003800000 */
.L_x_0:
[----:B------:R-:W-:-:S00]  /*01a0*/  BRA `(.L_x_0) ;  /* 0xfffffffc00fc7947 */ /* 0x000fc0000383ffff */
[----:B------:R-:W-:-:S00]  /*01b0*/  NOP ;  /* 0x0000000000007918 */ /* 0x000fc00000000000 */
        /* <DEDUP_REMOVED lines=12> */
.L_x_1:


//--------------------- .nv.constant0.triton_poi_fused_convolution_8 --------------------------
	.section	.nv.constant0.triton_poi_fused_convolution_8,"a",@progbits
	.sectionflags	@""
	.align	4
.nv.constant0.triton_poi_fused_convolution_8:
	.zero		548
